	.headerflags	@"EF_CUDA_TEXMODE_UNIFIED EF_CUDA_64BIT_ADDRESS EF_CUDA_SM89 EF_CUDA_VIRTUAL_SM(EF_CUDA_SM89)"
	.elftype	@"ET_EXEC"


//--------------------- .nv.info                  --------------------------
	.section	.nv.info,"",@"SHT_CUDA_INFO"
	.align	4


	//----- nvinfo : EIATTR_REGCOUNT
	.align		4
        /*0000*/ 	.byte	0x04, 0x2f
        /*0002*/ 	.short	(.L_1 - .L_0)
	.align		4
.L_0:
        /*0004*/ 	.word	index@(triton__0d1d2de)
        /*0008*/ 	.word	0x00000018


	//----- nvinfo : EIATTR_MAX_STACK_SIZE
	.align		4
.L_1:
        /*000c*/ 	.byte	0x04, 0x23
        /*000e*/ 	.short	(.L_3 - .L_2)
	.align		4
.L_2:
        /*0010*/ 	.word	index@(triton__0d1d2de)
        /*0014*/ 	.word	0x00000000


	//----- nvinfo : EIATTR_MIN_STACK_SIZE
	.align		4
.L_3:
        /*0018*/ 	.byte	0x04, 0x12
        /*001a*/ 	.short	(.L_5 - .L_4)
	.align		4
.L_4:
        /*001c*/ 	.word	index@(triton__0d1d2de)
        /*0020*/ 	.word	0x00000000


	//----- nvinfo : EIATTR_FRAME_SIZE
	.align		4
.L_5:
        /*0024*/ 	.byte	0x04, 0x11
        /*0026*/ 	.short	(.L_7 - .L_6)
	.align		4
.L_6:
        /*0028*/ 	.word	index@(triton__0d1d2de)
        /*002c*/ 	.word	0x00000000
.L_7:


//--------------------- .nv.info.triton__0d1d2de  --------------------------
	.section	.nv.info.triton__0d1d2de,"",@"SHT_CUDA_INFO"
	.align	4


	//----- nvinfo : EIATTR_CUDA_API_VERSION
	.align		4
        /*0000*/ 	.byte	0x04, 0x37
        /*0002*/ 	.short	(.L_9 - .L_8)
.L_8:
        /*0004*/ 	.word	0x0000007b


	//----- nvinfo : EIATTR_PARAM_CBANK
	.align		4
.L_9:
        /*0008*/ 	.byte	0x04, 0x0a
        /*000a*/ 	.short	(.L_11 - .L_10)
	.align		4
.L_10:
        /*000c*/ 	.word	index@(.nv.constant0.triton__0d1d2de)
        /*0010*/ 	.short	0x0160
        /*0012*/ 	.short	0x0014


	//----- nvinfo : EIATTR_CBANK_PARAM_SIZE
	.align		4
.L_11:
        /*0014*/ 	.byte	0x03, 0x19
        /*0016*/ 	.short	0x0014


	//----- nvinfo : EIATTR_KPARAM_INFO
	.align		4
        /*0018*/ 	.byte	0x04, 0x17
        /*001a*/ 	.short	(.L_13 - .L_12)
.L_12:
        /*001c*/ 	.word	0x00000000
        /*0020*/ 	.short	0x0002
        /*0022*/ 	.short	0x0010
        /*0024*/ 	.byte	0x00, 0xf0, 0x11, 0x00


	//----- nvinfo : EIATTR_KPARAM_INFO
	.align		4
.L_13:
        /*0028*/ 	.byte	0x04, 0x17
        /*002a*/ 	.short	(.L_15 - .L_14)
.L_14:
        /*002c*/ 	.word	0x00000000
        /*0030*/ 	.short	0x0001
        /*0032*/ 	.short	0x0008
        /*0034*/ 	.byte	0x00, 0xf0, 0x21, 0x00


	//----- nvinfo : EIATTR_KPARAM_INFO
	.align		4
.L_15:
        /*0038*/ 	.byte	0x04, 0x17
        /*003a*/ 	.short	(.L_17 - .L_16)
.L_16:
        /*003c*/ 	.word	0x00000000
        /*0040*/ 	.short	0x0000
        /*0042*/ 	.short	0x0000
        /*0044*/ 	.byte	0x00, 0xf0, 0x21, 0x00


	//----- nvinfo : EIATTR_MAXREG_COUNT
	.align		4
.L_17:
        /*0048*/ 	.byte	0x03, 0x1b
        /*004a*/ 	.short	0x00ff


	//----- nvinfo : EIATTR_EXIT_INSTR_OFFSETS
	.align		4
        /*004c*/ 	.byte	0x04, 0x1c
        /*004e*/ 	.short	(.L_19 - .L_18)


	//   ....[0]....
.L_18:
        /*0050*/ 	.word	0x000002d0


	//   ....[1]....
        /*0054*/ 	.word	0x000002f0


	//----- nvinfo : EIATTR_MAX_THREADS
	.align		4
.L_19:
        /*0058*/ 	.byte	0x04, 0x05
        /*005a*/ 	.short	(.L_21 - .L_20)
.L_20:
        /*005c*/ 	.word	0x00000080
        /*0060*/ 	.word	0x00000001
        /*0064*/ 	.word	0x00000001
.L_21:


//--------------------- .nv.rel.action            --------------------------
	.section	.nv.rel.action,"",@"SHT_CUDA_RELOCINFO"
	.align	8
	.sectionentsize	8
        /*0000*/ 	.byte	0x73, 0x00, 0x00, 0x00, 0x00, 0x00, 0x00, 0x00, 0x00, 0x00, 0x00, 0x11, 0x25, 0x00, 0x05, 0x36


//--------------------- .nv.constant0.triton__0d1d2de --------------------------
	.section	.nv.constant0.triton__0d1d2de,"a",@progbits
	.align	4
.nv.constant0.triton__0d1d2de:
	.zero		372


//--------------------- .text.triton__0d1d2de     --------------------------
	.section	.text.triton__0d1d2de,"ax",@progbits
	.sectioninfo	@"SHI_REGISTERS=24"
	.align	128
        .global         triton__0d1d2de
        .type           triton__0d1d2de,@function
        .size           triton__0d1d2de,(.L_x_1 - triton__0d1d2de)
        .other          triton__0d1d2de,@"STO_CUDA_ENTRY STV_DEFAULT"
triton__0d1d2de:
.text.triton__0d1d2de:
[----:B------:R-:W-:-:S02]  /*0000*/  MOV R1, c[0x0][0x28] ;  /* 0x00000a0000017a02 */ /* 0x000fc40000000f00 */
[----:B------:R-:W0:Y:S01]  /*0010*/  S2R R0, SR_TID.X ;  /* 0x0000000000007919 */ /* 0x000e220000002100 */
[----:B------:R-:W-:Y:S01]  /*0020*/  MOV R13, 0x2 ;  /* 0x00000002000d7802 */ /* 0x000fe20000000f00 */
[----:B------:R-:W-:Y:S01]  /*0030*/  CS2R R8, SRZ ;  /* 0x0000000000087805 */ /* 0x000fe2000001ff00 */
[----:B------:R-:W-:Y:S01]  /*0040*/  CS2R R10, SRZ ;  /* 0x00000000000a7805 */ /* 0x000fe2000001ff00 */
[----:B------:R-:W1:Y:S01]  /*0050*/  S2R R3, SR_CTAID.X ;  /* 0x0000000000037919 */ /* 0x000e620000002500 */
[----:B------:R-:W-:Y:S01]  /*0060*/  CS2R R4, SRZ ;  /* 0x0000000000047805 */ /* 0x000fe2000001ff00 */
[----:B------:R-:W-:Y:S01]  /*0070*/  ULDC.64 UR4, c[0x0][0x118] ;  /* 0x0000460000047ab9 */ /* 0x000fe20000000a00 */
[----:B0-----:R-:W-:-:S04]  /*0080*/  SHF.L.U32 R0, R0, 0x3, RZ ;  /* 0x0000000300007819 */ /* 0x001fc800000006ff */
[----:B------:R-:W-:-:S04]  /*0090*/  LOP3.LUT R0, R0, 0x3f8, RZ, 0xc0, !PT ;  /* 0x000003f800007812 */ /* 0x000fc800078ec0ff */
[----:B-1----:R-:W-:-:S04]  /*00a0*/  LEA R0, R3, R0, 0xa ;  /* 0x0000000003007211 */ /* 0x002fc800078e50ff */
[C---:B------:R-:W-:Y:S01]  /*00b0*/  ISETP.GE.AND P0, PT, R0.reuse, 0x108b00, PT ;  /* 0x00108b000000780c */ /* 0x040fe20003f06270 */
[----:B------:R-:W-:Y:S01]  /*00c0*/  IMAD.WIDE R2, R0, R13, c[0x0][0x160] ;  /* 0x0000580000027625 */ /* 0x000fe200078e020d */
[----:B------:R-:W-:-:S03]  /*00d0*/  CS2R R6, SRZ ;  /* 0x0000000000067805 */ /* 0x000fc6000001ff00 */
[----:B------:R-:W-:-:S08]  /*00e0*/  IMAD.WIDE R12, R0, R13, c[0x0][0x168] ;  /* 0x00005a00000c7625 */ /* 0x000fd000078e020d */
[----:B------:R-:W2:Y:S04]  /*00f0*/  @!P0 LDG.E.128 R8, [R2.64] ;  /* 0x0000000402088981 */ /* 0x000ea8000c1e1d00 */
[----:B------:R-:W3:Y:S01]  /*0100*/  @!P0 LDG.E.128 R4, [R12.64] ;  /* 0x000000040c048981 */ /* 0x000ee2000c1e1d00 */
[--C-:B--2---:R-:W-:Y:S02]  /*0110*/  HADD2.F32 R14, -RZ, R9.reuse.H1_H1 ;  /* 0x30000009ff0e7230 */ /* 0x104fe40000004100 */
[----:B------:R-:W-:Y:S02]  /*0120*/  HADD2.F32 R15, -RZ, R9.H0_H0 ;  /* 0x20000009ff0f7230 */ /* 0x000fe40000004100 */
[--C-:B------:R-:W-:Y:S02]  /*0130*/  HADD2.F32 R18, -RZ, R11.reuse.H1_H1 ;  /* 0x3000000bff127230 */ /* 0x100fe40000004100 */
[----:B------:R-:W-:-:S02]  /*0140*/  HADD2.F32 R19, -RZ, R11.H0_H0 ;  /* 0x2000000bff137230 */ /* 0x000fc40000004100 */
[--C-:B---3--:R-:W-:Y:S02]  /*0150*/  HADD2.F32 R9, -RZ, R4.reuse.H1_H1 ;  /* 0x30000004ff097230 */ /* 0x108fe40000004100 */
[----:B------:R-:W-:Y:S02]  /*0160*/  HADD2.F32 R11, -RZ, R4.H0_H0 ;  /* 0x20000004ff0b7230 */ /* 0x000fe40000004100 */
[--C-:B------:R-:W-:Y:S02]  /*0170*/  HADD2.F32 R0, -RZ, R8.reuse.H1_H1 ;  /* 0x30000008ff007230 */ /* 0x100fe40000004100 */
[--C-:B------:R-:W-:Y:S02]  /*0180*/  HADD2.F32 R13, -RZ, R5.reuse.H1_H1 ;  /* 0x30000005ff0d7230 */ /* 0x100fe40000004100 */
[----:B------:R-:W-:Y:S01]  /*0190*/  HADD2.F32 R4, -RZ, R5.H0_H0 ;  /* 0x20000005ff047230 */ /* 0x000fe20000004100 */
[----:B------:R-:W-:Y:S01]  /*01a0*/  FFMA R9, R9, 0.125, R0 ;  /* 0x3e00000009097823 */ /* 0x000fe20000000000 */
[----:B------:R-:W-:Y:S01]  /*01b0*/  HADD2.F32 R8, -RZ, R8.H0_H0 ;  /* 0x20000008ff087230 */ /* 0x000fe20000004100 */
[----:B------:R-:W-:Y:S01]  /*01c0*/  FFMA R13, R13, 0.125, R14 ;  /* 0x3e0000000d0d7823 */ /* 0x000fe2000000000e */
[----:B------:R-:W-:Y:S01]  /*01d0*/  HADD2.F32 R16, -RZ, R10.H1_H1 ;  /* 0x3000000aff107230 */ /* 0x000fe20000004100 */
[----:B------:R-:W-:Y:S01]  /*01e0*/  FFMA R4, R4, 0.125, R15 ;  /* 0x3e00000004047823 */ /* 0x000fe2000000000f */
[--C-:B------:R-:W-:Y:S01]  /*01f0*/  HADD2.F32 R5, -RZ, R6.reuse.H1_H1 ;  /* 0x30000006ff057230 */ /* 0x100fe20000004100 */
[----:B------:R-:W-:Y:S01]  /*0200*/  FFMA R8, R11, 0.125, R8 ;  /* 0x3e0000000b087823 */ /* 0x000fe20000000008 */
[----:B------:R-:W-:-:S02]  /*0210*/  HADD2.F32 R17, -RZ, R6.H0_H0 ;  /* 0x20000006ff117230 */ /* 0x000fc40000004100 */
[----:B------:R-:W-:Y:S01]  /*0220*/  HADD2.F32 R10, -RZ, R10.H0_H0 ;  /* 0x2000000aff0a7230 */ /* 0x000fe20000004100 */
[----:B------:R-:W-:Y:S01]  /*0230*/  FFMA R5, R5, 0.125, R16 ;  /* 0x3e00000005057823 */ /* 0x000fe20000000010 */
[--C-:B------:R-:W-:Y:S01]  /*0240*/  HADD2.F32 R21, -RZ, R7.reuse.H1_H1 ;  /* 0x30000007ff157230 */ /* 0x100fe20000004100 */
[----:B------:R-:W-:Y:S01]  /*0250*/  F2FP.F16.F32.PACK_AB R8, R9, R8 ;  /* 0x000000080908723e */ /* 0x000fe200000000ff */
[----:B------:R-:W-:Y:S01]  /*0260*/  HADD2.F32 R6, -RZ, R7.H0_H0 ;  /* 0x20000007ff067230 */ /* 0x000fe20000004100 */
[----:B------:R-:W-:Y:S01]  /*0270*/  FFMA R10, R17, 0.125, R10 ;  /* 0x3e000000110a7823 */ /* 0x000fe2000000000a */
[----:B------:R-:W-:Y:S01]  /*0280*/  F2FP.F16.F32.PACK_AB R9, R13, R4 ;  /* 0x000000040d09723e */ /* 0x000fe200000000ff */
[----:B------:R-:W-:Y:S02]  /*0290*/  FFMA R21, R21, 0.125, R18 ;  /* 0x3e00000015157823 */ /* 0x000fe40000000012 */
[----:B------:R-:W-:Y:S01]  /*02a0*/  FFMA R6, R6, 0.125, R19 ;  /* 0x3e00000006067823 */ /* 0x000fe20000000013 */
[----:B------:R-:W-:-:S04]  /*02b0*/  F2FP.F16.F32.PACK_AB R10, R5, R10 ;  /* 0x0000000a050a723e */ /* 0x000fc800000000ff */
[----:B------:R-:W-:Y:S01]  /*02c0*/  F2FP.F16.F32.PACK_AB R11, R21, R6 ;  /* 0x00000006150b723e */ /* 0x000fe200000000ff */
[----:B------:R-:W-:Y:S06]  /*02d0*/  @P0 EXIT ;  /* 0x000000000000094d */ /* 0x000fec0003800000 */
[----:B------:R-:W-:Y:S01]  /*02e0*/  STG.E.128 [R2.64], R8 ;  /* 0x0000000802007986 */ /* 0x000fe2000c101d04 */
[----:B------:R-:W-:Y:S05]  /*02f0*/  EXIT ;  /* 0x000000000000794d */ /* 0x000fea0003800000 */
.L_x_0:
[----:B------:R-:W-:-:S00]  /*0300*/  BRA `(.L_x_0) ;  /* 0xfffffff000007947 */ /* 0x000fc0000383ffff */
[----:B------:R-:W-:-:S00]  /*0310*/  NOP ;  /* 0x0000000000007918 */ /* 0x000fc00000000000 */
        /* <DEDUP_REMOVED lines=14> */
.L_x_1:
